//
// Generated by NVIDIA NVVM Compiler
//
// Compiler Build ID: CL-36424714
// Cuda compilation tools, release 13.0, V13.0.88
// Based on NVVM 20.0.0
//

.version 9.0
.target sm_100
.address_size 64

	// .globl	_Z16hello_world_cudav
.extern .func  (.param .b32 func_retval0) vprintf
(
	.param .b64 vprintf_param_0,
	.param .b64 vprintf_param_1
)
;
.global .align 1 .b8 $str[29] = {72, 101, 108, 108, 111, 32, 119, 111, 114, 108, 100, 32, 102, 114, 111, 109, 32, 116, 104, 114, 101, 97, 100, 32, 37, 100, 33, 10};

.visible .entry _Z16hello_world_cudav()
{
	.local .align 8 .b8 	__local_depot0[8];
	.reg .b64 	%SP;
	.reg .b64 	%SPL;
	.reg .b32 	%r<7>;
	.reg .b64 	%rd<5>;

	mov.u64 	%SPL, __local_depot0;
	cvta.local.u64 	%SP, %SPL;
	add.u64 	%rd1, %SP, 0;
	add.u64 	%rd2, %SPL, 0;
	mov.u32 	%r1, %ctaid.x;
	mov.u32 	%r2, %ntid.x;
	mov.u32 	%r3, %tid.x;
	mad.lo.s32 	%r4, %r1, %r2, %r3;
	st.local.u32 	[%rd2], %r4;
	mov.u64 	%rd3, $str;
	cvta.global.u64 	%rd4, %rd3;
	{ // callseq 0, 0
	.param .b64 param0;
	st.param.b64 	[param0], %rd4;
	.param .b64 param1;
	st.param.b64 	[param1], %rd1;
	.param .b32 retval0;
	call.uni (retval0), 
	vprintf, 
	(
	param0, 
	param1
	);
	ld.param.b32 	%r5, [retval0];
	} // callseq 0
	ret;

}


// ===== COMPILED SASS (sm_100) =====

	.target	sm_100

	.elftype	@"ET_EXEC"


//--------------------- .note.nv.tkinfo           --------------------------
	.section	.note.nv.tkinfo,"",@"SHT_NOTE"
	.sectionflags	@"SHF_NOTE_NV_TKINFO"
	.tkinfo
        /*0018*/ 	.word	0x00000002
        /*0030*/ 	.string	""
        /*0030*/ 	.string	"ptxas"
        /*0030*/ 	.string	"Cuda compilation tools, release 13.0, V13.0.88"
        /*0030*/ 	.string	"Build cuda_13.0.r13.0/compiler.36424714_0"
        /*0030*/ 	.string	"-arch sm_100 -m 64 "



//--------------------- .note.nv.cuinfo           --------------------------
	.section	.note.nv.cuinfo,"",@"SHT_NOTE"
	.sectionflags	@"SHF_NOTE_NV_CUINFO"
        /*0018*/ 	.short	0x0002
        /*001a*/ 	.short	0x0064
        /*001c*/ 	.short	0x0082
	.zero		2


//--------------------- .nv.info                  --------------------------
	.section	.nv.info,"",@"SHT_CUDA_INFO"
	.align	4


	//----- nvinfo : EIATTR_REGCOUNT
	.align		4
        /*0000*/ 	.byte	0x04, 0x2f
        /*0002*/ 	.short	(.L_2 - .L_1)
	.align		4
.L_1:
        /*0004*/ 	.word	index@(_Z16hello_world_cudav)
        /*0008*/ 	.word	0x00000018


	//----- nvinfo : EIATTR_FRAME_SIZE
	.align		4
.L_2:
        /*000c*/ 	.byte	0x04, 0x11
        /*000e*/ 	.short	(.L_4 - .L_3)
	.align		4
.L_3:
        /*0010*/ 	.word	index@(_Z16hello_world_cudav)
        /*0014*/ 	.word	0x00000008


	//----- nvinfo : EIATTR_MIN_STACK_SIZE
	.align		4
.L_4:
        /*0018*/ 	.byte	0x04, 0x12
        /*001a*/ 	.short	(.L_6 - .L_5)
	.align		4
.L_5:
        /*001c*/ 	.word	index@(_Z16hello_world_cudav)
        /*0020*/ 	.word	0x00000008
.L_6:


//--------------------- .nv.compat                --------------------------
	.section	.nv.compat,"",@"SHT_CUDA_COMPAT_INFO"
	.align	4
        /*0000*/ 	.byte	0x02, 0x09, 0x00, 0x00, 0x02, 0x02, 0x01, 0x00, 0x02, 0x05, 0x05, 0x00, 0x03, 0x07, 0x01, 0x01
        /*0010*/ 	.byte	0x02, 0x03, 0x00, 0x00, 0x02, 0x06, 0x01, 0x00, 0x04, 0x0b, 0x08, 0x00, 0x09, 0x00, 0x00, 0x00
        /*0020*/ 	.byte	0x00, 0x00, 0x00, 0x00


//--------------------- .nv.info._Z16hello_world_cudav --------------------------
	.section	.nv.info._Z16hello_world_cudav,"",@"SHT_CUDA_INFO"
	.sectionflags	@""
	.align	4


	//----- nvinfo : EIATTR_CUDA_API_VERSION
	.align		4
        /*0000*/ 	.byte	0x04, 0x37
        /*0002*/ 	.short	(.L_8 - .L_7)
.L_7:
        /*0004*/ 	.word	0x00000082


	//----- nvinfo : EIATTR_SPARSE_MMA_MASK
	.align		4
.L_8:
        /*0008*/ 	.byte	0x03, 0x50
        /*000a*/ 	.short	0x0000


	//----- nvinfo : EIATTR_MAXREG_COUNT
	.align		4
        /*000c*/ 	.byte	0x03, 0x1b
        /*000e*/ 	.short	0x00ff


	//----- nvinfo : EIATTR_EXTERNS
	.align		4
        /*0010*/ 	.byte	0x04, 0x0f
        /*0012*/ 	.short	(.L_10 - .L_9)


	//   ....[0]....
	.align		4
.L_9:
        /*0014*/ 	.word	index@(vprintf)


	//----- nvinfo : EIATTR_MERCURY_ISA_VERSION
	.align		4
.L_10:
        /*0018*/ 	.byte	0x03, 0x5f
        /*001a*/ 	.short	0x0101


	//----- nvinfo : EIATTR_VRC_CTA_INIT_COUNT
	.align		4
        /*001c*/ 	.byte	0x02, 0x4a
	.zero		1
	.zero		1


	//----- nvinfo : EIATTR_SYSCALL_OFFSETS
	.align		4
        /*0020*/ 	.byte	0x04, 0x46
        /*0022*/ 	.short	(.L_12 - .L_11)


	//   ....[0]....
.L_11:
        /*0024*/ 	.word	0x00000110


	//----- nvinfo : EIATTR_EXIT_INSTR_OFFSETS
	.align		4
.L_12:
        /*0028*/ 	.byte	0x04, 0x1c
        /*002a*/ 	.short	(.L_14 - .L_13)


	//   ....[0]....
.L_13:
        /*002c*/ 	.word	0x00000120


	//----- nvinfo : EIATTR_SW_WAR
	.align		4
.L_14:
        /*0030*/ 	.byte	0x04, 0x36
        /*0032*/ 	.short	(.L_16 - .L_15)
.L_15:
        /*0034*/ 	.word	0x00000008
.L_16:


//--------------------- .nv.callgraph             --------------------------
	.section	.nv.callgraph,"",@"SHT_CUDA_CALLGRAPH"
	.align	4
	.sectionentsize	8
	.align		4
        /*0000*/ 	.word	0x00000000
	.align		4
        /*0004*/ 	.word	0xffffffff
	.align		4
        /*0008*/ 	.word	index@(_Z16hello_world_cudav)
	.align		4
        /*000c*/ 	.word	index@(vprintf)
	.align		4
        /*0010*/ 	.word	0x00000000
	.align		4
        /*0014*/ 	.word	0xfffffffe
	.align		4
        /*0018*/ 	.word	0x00000000
	.align		4
        /*001c*/ 	.word	0xfffffffd
	.align		4
        /*0020*/ 	.word	0x00000000
	.align		4
        /*0024*/ 	.word	0xfffffffc


//--------------------- .nv.constant4             --------------------------
	.section	.nv.constant4,"a",@progbits
	.align	8
	.align		8
.nv.constant4:
        /*0000*/ 	.dword	vprintf
	.align		8
        /*0008*/ 	.dword	$str


//--------------------- .text._Z16hello_world_cudav --------------------------
	.section	.text._Z16hello_world_cudav,"ax",@progbits
	.align	128
        .global         _Z16hello_world_cudav
        .type           _Z16hello_world_cudav,@function
        .size           _Z16hello_world_cudav,(.L_x_2 - _Z16hello_world_cudav)
        .other          _Z16hello_world_cudav,@"STO_CUDA_ENTRY STV_DEFAULT"
_Z16hello_world_cudav:
.text._Z16hello_world_cudav:
[----:B------:R-:W0:Y:S01]  /*0000*/  LDC R1, c[0x0][0x37c] ;  /* 0x0000df00ff017b82 */ /* 0x000e220000000800 */
[----:B------:R-:W1:Y:S01]  /*0010*/  S2R R3, SR_TID.X ;  /* 0x0000000000037919 */ /* 0x000e620000002100 */
[----:B------:R-:W2:Y:S06]  /*0020*/  LDCU UR5, c[0x0][0x2fc] ;  /* 0x00005f80ff0577ac */ /* 0x000eac0008000800 */
[----:B------:R-:W1:Y:S01]  /*0030*/  S2UR UR6, SR_CTAID.X ;  /* 0x00000000000679c3 */ /* 0x000e620000002500 */
[----:B------:R-:W-:Y:S01]  /*0040*/  MOV R2, 0x0 ;  /* 0x0000000000027802 */ /* 0x000fe20000000f00 */
[----:B0-----:R-:W-:Y:S01]  /*0050*/  VIADD R1, R1, 0xfffffff8 ;  /* 0xfffffff801017836 */ /* 0x001fe20000000000 */
[----:B------:R-:W0:Y:S05]  /*0060*/  LDCU UR4, c[0x0][0x2f8] ;  /* 0x00005f00ff0477ac */ /* 0x000e2a0008000800 */
[----:B------:R-:W1:Y:S01]  /*0070*/  LDC R0, c[0x0][0x360] ;  /* 0x0000d800ff007b82 */ /* 0x000e620000000800 */
[----:B0-----:R-:W-:-:S05]  /*0080*/  IADD3 R6, P0, PT, R1, UR4, RZ ;  /* 0x0000000401067c10 */ /* 0x001fca000ff1e0ff */
[----:B--2---:R-:W-:Y:S02]  /*0090*/  IMAD.X R7, RZ, RZ, UR5, P0 ;  /* 0x00000005ff077e24 */ /* 0x004fe400080e06ff */
[----:B-1----:R-:W-:Y:S01]  /*00a0*/  IMAD R0, R0, UR6, R3 ;  /* 0x0000000600007c24 */ /* 0x002fe2000f8e0203 */
[----:B------:R-:W0:Y:S01]  /*00b0*/  LDCU.64 UR6, c[0x4][0x8] ;  /* 0x01000100ff0677ac */ /* 0x000e220008000a00 */
[----:B------:R-:W1:Y:S03]  /*00c0*/  LDC.64 R2, c[0x4][R2] ;  /* 0x0100000002027b82 */ /* 0x000e660000000a00 */
[----:B------:R2:W-:Y:S01]  /*00d0*/  STL [R1], R0 ;  /* 0x0000000001007387 */ /* 0x0005e20000100800 */
[----:B0-----:R-:W-:Y:S01]  /*00e0*/  IMAD.U32 R4, RZ, RZ, UR6 ;  /* 0x00000006ff047e24 */ /* 0x001fe2000f8e00ff */
[----:B--2---:R-:W-:-:S07]  /*00f0*/  MOV R5, UR7 ;  /* 0x0000000700057c02 */ /* 0x004fce0008000f00 */
[----:B------:R-:W-:-:S07]  /*0100*/  LEPC R20, `(.L_x_0) ;  /* 0x000000001014794e */ /* 0x000fce0000000000 */
[----:B-1----:R-:W-:Y:S05]  /*0110*/  CALL.ABS.NOINC R2 ;  /* 0x0000000002007343 */ /* 0x002fea0003c00000 */
.L_x_0:
[----:B------:R-:W-:Y:S05]  /*0120*/  EXIT ;  /* 0x000000000000794d */ /* 0x000fea0003800000 */
.L_x_1:
[----:B------:R-:W-:-:S00]  /*0130*/  BRA `(.L_x_1) ;  /* 0xfffffffc00fc7947 */ /* 0x000fc0000383ffff */
[----:B------:R-:W-:-:S00]  /*0140*/  NOP ;  /* 0x0000000000007918 */ /* 0x000fc00000000000 */
        /* <DEDUP_REMOVED lines=11> */
.L_x_2:


//--------------------- .nv.global.init           --------------------------
	.section	.nv.global.init,"aw",@progbits
.nv.global.init:
	.type		$str,@object
	.size		$str,(.L_0 - $str)
$str:
        /*0000*/ 	.byte	0x48, 0x65, 0x6c, 0x6c, 0x6f, 0x20, 0x77, 0x6f, 0x72, 0x6c, 0x64, 0x20, 0x66, 0x72, 0x6f, 0x6d
        /*0010*/ 	.byte	0x20, 0x74, 0x68, 0x72, 0x65, 0x61, 0x64, 0x20, 0x25, 0x64, 0x21, 0x0a, 0x00
.L_0:


//--------------------- .nv.shared.reserved.0     --------------------------
	.section	.nv.shared.reserved.0,"aw",@nobits
	.weak		__nv_reservedSMEM_offset_0_alias
	.size		__nv_reservedSMEM_offset_0_alias, 0, 64
	.other		__nv_reservedSMEM_offset_0_alias,@"STO_CUDA_RESERVED_SHARED STV_DEFAULT"
__nv_reservedSMEM_offset_0_alias:
	.zero		0
	.zero		64


//--------------------- .nv.constant0._Z16hello_world_cudav --------------------------
	.section	.nv.constant0._Z16hello_world_cudav,"a",@progbits
	.sectionflags	@""
	.align	4
.nv.constant0._Z16hello_world_cudav:
	.zero		896


//--------------------- SYMBOLS --------------------------

	.type		.nv.reservedSmem.offset0,@object
	.size		.nv.reservedSmem.offset0,0x4
	.type		vprintf,@function
